//
// Generated by NVIDIA NVVM Compiler
//
// Compiler Build ID: CL-36424714
// Cuda compilation tools, release 13.0, V13.0.88
// Based on NVVM 20.0.0
//

.version 9.0
.target sm_100
.address_size 64

	// .globl	conv2d_kernel

.visible .entry conv2d_kernel(
	.param .u64 .ptr .align 1 conv2d_kernel_param_0,
	.param .u64 .ptr .align 1 conv2d_kernel_param_1,
	.param .u64 .ptr .align 1 conv2d_kernel_param_2,
	.param .u64 .ptr .align 1 conv2d_kernel_param_3,
	.param .u32 conv2d_kernel_param_4,
	.param .u32 conv2d_kernel_param_5,
	.param .u32 conv2d_kernel_param_6,
	.param .u32 conv2d_kernel_param_7,
	.param .u32 conv2d_kernel_param_8,
	.param .u32 conv2d_kernel_param_9,
	.param .u32 conv2d_kernel_param_10,
	.param .u32 conv2d_kernel_param_11,
	.param .u32 conv2d_kernel_param_12,
	.param .u32 conv2d_kernel_param_13,
	.param .u32 conv2d_kernel_param_14
)
{
	.reg .pred 	%p<95>;
	.reg .b32 	%r<90>;
	.reg .b32 	%f<100>;
	.reg .b64 	%rd<30>;

	ld.param.u64 	%rd11, [conv2d_kernel_param_0];
	ld.param.u64 	%rd12, [conv2d_kernel_param_1];
	ld.param.u64 	%rd9, [conv2d_kernel_param_2];
	ld.param.u32 	%r33, [conv2d_kernel_param_5];
	ld.param.u32 	%r34, [conv2d_kernel_param_6];
	ld.param.u32 	%r35, [conv2d_kernel_param_7];
	ld.param.u32 	%r37, [conv2d_kernel_param_9];
	ld.param.u32 	%r38, [conv2d_kernel_param_10];
	ld.param.u32 	%r39, [conv2d_kernel_param_11];
	ld.param.u32 	%r40, [conv2d_kernel_param_12];
	ld.param.u32 	%r41, [conv2d_kernel_param_13];
	ld.param.u32 	%r42, [conv2d_kernel_param_14];
	cvta.to.global.u64 	%rd1, %rd12;
	cvta.to.global.u64 	%rd2, %rd11;
	mov.u32 	%r1, %ctaid.x;
	mov.u32 	%r2, %ctaid.y;
	mov.u32 	%r43, %tid.x;
	mov.u32 	%r44, %ntid.x;
	mov.u32 	%r45, %ctaid.z;
	mad.lo.s32 	%r3, %r44, %r45, %r43;
	mul.lo.s32 	%r46, %r40, %r39;
	setp.ge.s32 	%p2, %r3, %r46;
	@%p2 bra 	$L__BB0_48;
	cvta.to.global.u64 	%rd13, %rd9;
	div.s32 	%r4, %r3, %r40;
	mul.lo.s32 	%r47, %r4, %r40;
	sub.s32 	%r5, %r3, %r47;
	mul.wide.u32 	%rd14, %r2, 4;
	add.s64 	%rd15, %rd13, %rd14;
	ld.global.nc.f32 	%f78, [%rd15];
	setp.lt.s32 	%p3, %r33, 1;
	@%p3 bra 	$L__BB0_47;
	mul.lo.s32 	%r48, %r4, %r41;
	sub.s32 	%r6, %r48, %r42;
	mul.lo.s32 	%r49, %r5, %r41;
	sub.s32 	%r7, %r49, %r42;
	min.s32 	%r50, %r37, %r38;
	setp.lt.s32 	%p4, %r50, 1;
	@%p4 bra 	$L__BB0_47;
	and.b32  	%r8, %r38, 7;
	and.b32  	%r9, %r38, 3;
	and.b32  	%r10, %r38, 2147483640;
	and.b32  	%r11, %r38, 1;
	mul.lo.s32 	%r12, %r33, %r2;
	mul.lo.s32 	%r13, %r33, %r1;
	mov.b32 	%r84, 0;
$L__BB0_4:
	add.s32 	%r53, %r84, %r13;
	mul.lo.s32 	%r15, %r53, %r34;
	add.s32 	%r54, %r84, %r12;
	mul.lo.s32 	%r16, %r54, %r37;
	mov.b32 	%r85, 0;
$L__BB0_5:
	setp.lt.u32 	%p5, %r38, 8;
	add.s32 	%r56, %r85, %r6;
	setp.gt.s32 	%p6, %r56, -1;
	setp.lt.s32 	%p7, %r56, %r34;
	and.pred  	%p1, %p6, %p7;
	add.s32 	%r57, %r15, %r56;
	mul.lo.s32 	%r18, %r57, %r35;
	add.s32 	%r58, %r16, %r85;
	mul.lo.s32 	%r19, %r58, %r38;
	mov.b32 	%r88, 0;
	@%p5 bra 	$L__BB0_24;
	mov.b32 	%r86, 0;
$L__BB0_7:
	.pragma "nounroll";
	add.s32 	%r21, %r86, %r7;
	setp.gt.s32 	%p8, %r21, -1;
	setp.lt.s32 	%p9, %r21, %r35;
	and.pred  	%p10, %p8, %p9;
	and.pred  	%p12, %p1, %p10;
	add.s32 	%r60, %r21, %r18;
	mul.wide.s32 	%rd16, %r60, 4;
	add.s64 	%rd3, %rd2, %rd16;
	add.s32 	%r61, %r86, %r19;
	mul.wide.s32 	%rd17, %r61, 4;
	add.s64 	%rd4, %rd1, %rd17;
	not.pred 	%p13, %p12;
	@%p13 bra 	$L__BB0_9;
	ld.global.nc.f32 	%f43, [%rd3];
	ld.global.nc.f32 	%f44, [%rd4];
	fma.rn.f32 	%f78, %f43, %f44, %f78;
$L__BB0_9:
	add.s32 	%r62, %r21, 1;
	setp.gt.s32 	%p14, %r62, -1;
	setp.lt.s32 	%p15, %r62, %r35;
	and.pred  	%p16, %p14, %p15;
	and.pred  	%p17, %p1, %p16;
	not.pred 	%p18, %p17;
	@%p18 bra 	$L__BB0_11;
	ld.global.nc.f32 	%f45, [%rd3+4];
	ld.global.nc.f32 	%f46, [%rd4+4];
	fma.rn.f32 	%f78, %f45, %f46, %f78;
$L__BB0_11:
	add.s32 	%r63, %r21, 2;
	setp.gt.s32 	%p19, %r63, -1;
	setp.lt.s32 	%p20, %r63, %r35;
	and.pred  	%p21, %p19, %p20;
	and.pred  	%p22, %p1, %p21;
	not.pred 	%p23, %p22;
	@%p23 bra 	$L__BB0_13;
	ld.global.nc.f32 	%f47, [%rd3+8];
	ld.global.nc.f32 	%f48, [%rd4+8];
	fma.rn.f32 	%f78, %f47, %f48, %f78;
$L__BB0_13:
	add.s32 	%r64, %r21, 3;
	setp.gt.s32 	%p24, %r64, -1;
	setp.lt.s32 	%p25, %r64, %r35;
	and.pred  	%p26, %p24, %p25;
	and.pred  	%p27, %p1, %p26;
	not.pred 	%p28, %p27;
	@%p28 bra 	$L__BB0_15;
	ld.global.nc.f32 	%f49, [%rd3+12];
	ld.global.nc.f32 	%f50, [%rd4+12];
	fma.rn.f32 	%f78, %f49, %f50, %f78;
$L__BB0_15:
	add.s32 	%r65, %r21, 4;
	setp.gt.s32 	%p29, %r65, -1;
	setp.lt.s32 	%p30, %r65, %r35;
	and.pred  	%p31, %p29, %p30;
	and.pred  	%p32, %p1, %p31;
	not.pred 	%p33, %p32;
	@%p33 bra 	$L__BB0_17;
	ld.global.nc.f32 	%f51, [%rd3+16];
	ld.global.nc.f32 	%f52, [%rd4+16];
	fma.rn.f32 	%f78, %f51, %f52, %f78;
$L__BB0_17:
	add.s32 	%r66, %r21, 5;
	setp.gt.s32 	%p34, %r66, -1;
	setp.lt.s32 	%p35, %r66, %r35;
	and.pred  	%p36, %p34, %p35;
	and.pred  	%p37, %p1, %p36;
	not.pred 	%p38, %p37;
	@%p38 bra 	$L__BB0_19;
	ld.global.nc.f32 	%f53, [%rd3+20];
	ld.global.nc.f32 	%f54, [%rd4+20];
	fma.rn.f32 	%f78, %f53, %f54, %f78;
$L__BB0_19:
	add.s32 	%r67, %r21, 6;
	setp.gt.s32 	%p39, %r67, -1;
	setp.lt.s32 	%p40, %r67, %r35;
	and.pred  	%p41, %p39, %p40;
	and.pred  	%p42, %p1, %p41;
	not.pred 	%p43, %p42;
	@%p43 bra 	$L__BB0_21;
	ld.global.nc.f32 	%f55, [%rd3+24];
	ld.global.nc.f32 	%f56, [%rd4+24];
	fma.rn.f32 	%f78, %f55, %f56, %f78;
$L__BB0_21:
	add.s32 	%r68, %r21, 7;
	setp.gt.s32 	%p44, %r68, -1;
	setp.lt.s32 	%p45, %r68, %r35;
	and.pred  	%p46, %p44, %p45;
	and.pred  	%p47, %p1, %p46;
	not.pred 	%p48, %p47;
	@%p48 bra 	$L__BB0_23;
	ld.global.nc.f32 	%f57, [%rd3+28];
	ld.global.nc.f32 	%f58, [%rd4+28];
	fma.rn.f32 	%f78, %f57, %f58, %f78;
$L__BB0_23:
	add.s32 	%r86, %r86, 8;
	setp.ne.s32 	%p49, %r86, %r10;
	mov.u32 	%r88, %r10;
	@%p49 bra 	$L__BB0_7;
$L__BB0_24:
	setp.eq.s32 	%p50, %r8, 0;
	@%p50 bra 	$L__BB0_45;
	add.s32 	%r69, %r8, -1;
	setp.lt.u32 	%p51, %r69, 3;
	@%p51 bra 	$L__BB0_35;
	add.s32 	%r24, %r88, %r7;
	setp.gt.s32 	%p52, %r24, -1;
	setp.lt.s32 	%p53, %r24, %r35;
	and.pred  	%p54, %p52, %p53;
	and.pred  	%p56, %p1, %p54;
	add.s32 	%r70, %r24, %r18;
	mul.wide.s32 	%rd18, %r70, 4;
	add.s64 	%rd5, %rd2, %rd18;
	add.s32 	%r71, %r88, %r19;
	mul.wide.s32 	%rd19, %r71, 4;
	add.s64 	%rd6, %rd1, %rd19;
	not.pred 	%p57, %p56;
	@%p57 bra 	$L__BB0_28;
	ld.global.nc.f32 	%f60, [%rd5];
	ld.global.nc.f32 	%f61, [%rd6];
	fma.rn.f32 	%f78, %f60, %f61, %f78;
$L__BB0_28:
	add.s32 	%r72, %r24, 1;
	setp.gt.s32 	%p58, %r72, -1;
	setp.lt.s32 	%p59, %r72, %r35;
	and.pred  	%p60, %p58, %p59;
	and.pred  	%p61, %p1, %p60;
	not.pred 	%p62, %p61;
	@%p62 bra 	$L__BB0_30;
	ld.global.nc.f32 	%f62, [%rd5+4];
	ld.global.nc.f32 	%f63, [%rd6+4];
	fma.rn.f32 	%f78, %f62, %f63, %f78;
$L__BB0_30:
	add.s32 	%r73, %r24, 2;
	setp.gt.s32 	%p63, %r73, -1;
	setp.lt.s32 	%p64, %r73, %r35;
	and.pred  	%p65, %p63, %p64;
	and.pred  	%p66, %p1, %p65;
	not.pred 	%p67, %p66;
	@%p67 bra 	$L__BB0_32;
	ld.global.nc.f32 	%f64, [%rd5+8];
	ld.global.nc.f32 	%f65, [%rd6+8];
	fma.rn.f32 	%f78, %f64, %f65, %f78;
$L__BB0_32:
	add.s32 	%r74, %r24, 3;
	setp.gt.s32 	%p68, %r74, -1;
	setp.lt.s32 	%p69, %r74, %r35;
	and.pred  	%p70, %p68, %p69;
	and.pred  	%p71, %p1, %p70;
	not.pred 	%p72, %p71;
	@%p72 bra 	$L__BB0_34;
	ld.global.nc.f32 	%f66, [%rd5+12];
	ld.global.nc.f32 	%f67, [%rd6+12];
	fma.rn.f32 	%f78, %f66, %f67, %f78;
$L__BB0_34:
	add.s32 	%r88, %r88, 4;
$L__BB0_35:
	setp.eq.s32 	%p73, %r9, 0;
	@%p73 bra 	$L__BB0_45;
	setp.eq.s32 	%p74, %r9, 1;
	@%p74 bra 	$L__BB0_42;
	add.s32 	%r27, %r88, %r7;
	setp.gt.s32 	%p75, %r27, -1;
	setp.lt.s32 	%p76, %r27, %r35;
	and.pred  	%p77, %p75, %p76;
	and.pred  	%p79, %p1, %p77;
	add.s32 	%r75, %r27, %r18;
	mul.wide.s32 	%rd20, %r75, 4;
	add.s64 	%rd7, %rd2, %rd20;
	add.s32 	%r76, %r88, %r19;
	mul.wide.s32 	%rd21, %r76, 4;
	add.s64 	%rd8, %rd1, %rd21;
	not.pred 	%p80, %p79;
	@%p80 bra 	$L__BB0_39;
	ld.global.nc.f32 	%f69, [%rd7];
	ld.global.nc.f32 	%f70, [%rd8];
	fma.rn.f32 	%f78, %f69, %f70, %f78;
$L__BB0_39:
	add.s32 	%r77, %r27, 1;
	setp.gt.s32 	%p81, %r77, -1;
	setp.lt.s32 	%p82, %r77, %r35;
	and.pred  	%p83, %p81, %p82;
	and.pred  	%p84, %p1, %p83;
	not.pred 	%p85, %p84;
	@%p85 bra 	$L__BB0_41;
	ld.global.nc.f32 	%f71, [%rd7+4];
	ld.global.nc.f32 	%f72, [%rd8+4];
	fma.rn.f32 	%f78, %f71, %f72, %f78;
$L__BB0_41:
	add.s32 	%r88, %r88, 2;
$L__BB0_42:
	setp.eq.s32 	%p86, %r11, 0;
	@%p86 bra 	$L__BB0_45;
	add.s32 	%r30, %r88, %r7;
	setp.gt.s32 	%p87, %r30, -1;
	setp.lt.s32 	%p88, %r30, %r35;
	and.pred  	%p89, %p87, %p88;
	and.pred  	%p91, %p1, %p89;
	not.pred 	%p92, %p91;
	@%p92 bra 	$L__BB0_45;
	add.s32 	%r78, %r30, %r18;
	add.s32 	%r79, %r88, %r19;
	mul.wide.s32 	%rd22, %r78, 4;
	add.s64 	%rd23, %rd2, %rd22;
	ld.global.nc.f32 	%f73, [%rd23];
	mul.wide.s32 	%rd24, %r79, 4;
	add.s64 	%rd25, %rd1, %rd24;
	ld.global.nc.f32 	%f74, [%rd25];
	fma.rn.f32 	%f78, %f73, %f74, %f78;
$L__BB0_45:
	add.s32 	%r85, %r85, 1;
	setp.ne.s32 	%p93, %r85, %r37;
	@%p93 bra 	$L__BB0_5;
	add.s32 	%r84, %r84, 1;
	setp.ne.s32 	%p94, %r84, %r33;
	@%p94 bra 	$L__BB0_4;
$L__BB0_47:
	ld.param.u32 	%r83, [conv2d_kernel_param_8];
	ld.param.u64 	%rd29, [conv2d_kernel_param_3];
	mad.lo.s32 	%r80, %r83, %r1, %r2;
	mad.lo.s32 	%r81, %r80, %r39, %r4;
	mad.lo.s32 	%r82, %r81, %r40, %r5;
	cvta.to.global.u64 	%rd26, %rd29;
	mul.wide.s32 	%rd27, %r82, 4;
	add.s64 	%rd28, %rd26, %rd27;
	st.global.f32 	[%rd28], %f78;
$L__BB0_48:
	ret;

}


// ===== COMPILED SASS (sm_100) =====

	.target	sm_100

	.elftype	@"ET_EXEC"


//--------------------- .note.nv.tkinfo           --------------------------
	.section	.note.nv.tkinfo,"",@"SHT_NOTE"
	.sectionflags	@"SHF_NOTE_NV_TKINFO"
	.tkinfo
        /*0018*/ 	.word	0x00000002
        /*0030*/ 	.string	""
        /*0030*/ 	.string	"ptxas"
        /*0030*/ 	.string	"Cuda compilation tools, release 13.0, V13.0.88"
        /*0030*/ 	.string	"Build cuda_13.0.r13.0/compiler.36424714_0"
        /*0030*/ 	.string	"-arch sm_100 -m 64 "



//--------------------- .note.nv.cuinfo           --------------------------
	.section	.note.nv.cuinfo,"",@"SHT_NOTE"
	.sectionflags	@"SHF_NOTE_NV_CUINFO"
        /*0018*/ 	.short	0x0002
        /*001a*/ 	.short	0x0064
        /*001c*/ 	.short	0x0082
	.zero		2


//--------------------- .nv.info                  --------------------------
	.section	.nv.info,"",@"SHT_CUDA_INFO"
	.align	4


	//----- nvinfo : EIATTR_REGCOUNT
	.align		4
        /*0000*/ 	.byte	0x04, 0x2f
        /*0002*/ 	.short	(.L_1 - .L_0)
	.align		4
.L_0:
        /*0004*/ 	.word	index@(conv2d_kernel)
        /*0008*/ 	.word	0x0000001c


	//----- nvinfo : EIATTR_FRAME_SIZE
	.align		4
.L_1:
        /*000c*/ 	.byte	0x04, 0x11
        /*000e*/ 	.short	(.L_3 - .L_2)
	.align		4
.L_2:
        /*0010*/ 	.word	index@(conv2d_kernel)
        /*0014*/ 	.word	0x00000000


	//----- nvinfo : EIATTR_MIN_STACK_SIZE
	.align		4
.L_3:
        /*0018*/ 	.byte	0x04, 0x12
        /*001a*/ 	.short	(.L_5 - .L_4)
	.align		4
.L_4:
        /*001c*/ 	.word	index@(conv2d_kernel)
        /*0020*/ 	.word	0x00000000
.L_5:


//--------------------- .nv.compat                --------------------------
	.section	.nv.compat,"",@"SHT_CUDA_COMPAT_INFO"
	.align	4
        /*0000*/ 	.byte	0x02, 0x09, 0x00, 0x00, 0x02, 0x02, 0x01, 0x00, 0x02, 0x05, 0x05, 0x00, 0x03, 0x07, 0x01, 0x01
        /*0010*/ 	.byte	0x02, 0x03, 0x00, 0x00, 0x02, 0x06, 0x01, 0x00, 0x04, 0x0b, 0x08, 0x00, 0x09, 0x00, 0x00, 0x00
        /*0020*/ 	.byte	0x00, 0x00, 0x00, 0x00


//--------------------- .nv.info.conv2d_kernel    --------------------------
	.section	.nv.info.conv2d_kernel,"",@"SHT_CUDA_INFO"
	.sectionflags	@""
	.align	4


	//----- nvinfo : EIATTR_CUDA_API_VERSION
	.align		4
        /*0000*/ 	.byte	0x04, 0x37
        /*0002*/ 	.short	(.L_7 - .L_6)
.L_6:
        /*0004*/ 	.word	0x00000082


	//----- nvinfo : EIATTR_KPARAM_INFO
	.align		4
.L_7:
        /*0008*/ 	.byte	0x04, 0x17
        /*000a*/ 	.short	(.L_9 - .L_8)
.L_8:
        /*000c*/ 	.word	0x00000000
        /*0010*/ 	.short	0x000e
        /*0012*/ 	.short	0x0048
        /*0014*/ 	.byte	0x00, 0xf0, 0x11, 0x00


	//----- nvinfo : EIATTR_KPARAM_INFO
	.align		4
.L_9:
        /*0018*/ 	.byte	0x04, 0x17
        /*001a*/ 	.short	(.L_11 - .L_10)
.L_10:
        /*001c*/ 	.word	0x00000000
        /*0020*/ 	.short	0x000d
        /*0022*/ 	.short	0x0044
        /*0024*/ 	.byte	0x00, 0xf0, 0x11, 0x00


	//----- nvinfo : EIATTR_KPARAM_INFO
	.align		4
.L_11:
        /*0028*/ 	.byte	0x04, 0x17
        /*002a*/ 	.short	(.L_13 - .L_12)
.L_12:
        /*002c*/ 	.word	0x00000000
        /*0030*/ 	.short	0x000c
        /*0032*/ 	.short	0x0040
        /*0034*/ 	.byte	0x00, 0xf0, 0x11, 0x00


	//----- nvinfo : EIATTR_KPARAM_INFO
	.align		4
.L_13:
        /*0038*/ 	.byte	0x04, 0x17
        /*003a*/ 	.short	(.L_15 - .L_14)
.L_14:
        /*003c*/ 	.word	0x00000000
        /*0040*/ 	.short	0x000b
        /*0042*/ 	.short	0x003c
        /*0044*/ 	.byte	0x00, 0xf0, 0x11, 0x00


	//----- nvinfo : EIATTR_KPARAM_INFO
	.align		4
.L_15:
        /*0048*/ 	.byte	0x04, 0x17
        /*004a*/ 	.short	(.L_17 - .L_16)
.L_16:
        /*004c*/ 	.word	0x00000000
        /*0050*/ 	.short	0x000a
        /*0052*/ 	.short	0x0038
        /*0054*/ 	.byte	0x00, 0xf0, 0x11, 0x00


	//----- nvinfo : EIATTR_KPARAM_INFO
	.align		4
.L_17:
        /*0058*/ 	.byte	0x04, 0x17
        /*005a*/ 	.short	(.L_19 - .L_18)
.L_18:
        /*005c*/ 	.word	0x00000000
        /*0060*/ 	.short	0x0009
        /*0062*/ 	.short	0x0034
        /*0064*/ 	.byte	0x00, 0xf0, 0x11, 0x00


	//----- nvinfo : EIATTR_KPARAM_INFO
	.align		4
.L_19:
        /*0068*/ 	.byte	0x04, 0x17
        /*006a*/ 	.short	(.L_21 - .L_20)
.L_20:
        /*006c*/ 	.word	0x00000000
        /*0070*/ 	.short	0x0008
        /*0072*/ 	.short	0x0030
        /*0074*/ 	.byte	0x00, 0xf0, 0x11, 0x00


	//----- nvinfo : EIATTR_KPARAM_INFO
	.align		4
.L_21:
        /*0078*/ 	.byte	0x04, 0x17
        /*007a*/ 	.short	(.L_23 - .L_22)
.L_22:
        /*007c*/ 	.word	0x00000000
        /*0080*/ 	.short	0x0007
        /*0082*/ 	.short	0x002c
        /*0084*/ 	.byte	0x00, 0xf0, 0x11, 0x00


	//----- nvinfo : EIATTR_KPARAM_INFO
	.align		4
.L_23:
        /*0088*/ 	.byte	0x04, 0x17
        /*008a*/ 	.short	(.L_25 - .L_24)
.L_24:
        /*008c*/ 	.word	0x00000000
        /*0090*/ 	.short	0x0006
        /*0092*/ 	.short	0x0028
        /*0094*/ 	.byte	0x00, 0xf0, 0x11, 0x00


	//----- nvinfo : EIATTR_KPARAM_INFO
	.align		4
.L_25:
        /*0098*/ 	.byte	0x04, 0x17
        /*009a*/ 	.short	(.L_27 - .L_26)
.L_26:
        /*009c*/ 	.word	0x00000000
        /*00a0*/ 	.short	0x0005
        /*00a2*/ 	.short	0x0024
        /*00a4*/ 	.byte	0x00, 0xf0, 0x11, 0x00


	//----- nvinfo : EIATTR_KPARAM_INFO
	.align		4
.L_27:
        /*00a8*/ 	.byte	0x04, 0x17
        /*00aa*/ 	.short	(.L_29 - .L_28)
.L_28:
        /*00ac*/ 	.word	0x00000000
        /*00b0*/ 	.short	0x0004
        /*00b2*/ 	.short	0x0020
        /*00b4*/ 	.byte	0x00, 0xf0, 0x11, 0x00


	//----- nvinfo : EIATTR_KPARAM_INFO
	.align		4
.L_29:
        /*00b8*/ 	.byte	0x04, 0x17
        /*00ba*/ 	.short	(.L_31 - .L_30)
.L_30:
        /*00bc*/ 	.word	0x00000000
        /*00c0*/ 	.short	0x0003
        /*00c2*/ 	.short	0x0018
        /*00c4*/ 	.byte	0x00, 0xf5, 0x21, 0x00


	//----- nvinfo : EIATTR_KPARAM_INFO
	.align		4
.L_31:
        /*00c8*/ 	.byte	0x04, 0x17
        /*00ca*/ 	.short	(.L_33 - .L_32)
.L_32:
        /*00cc*/ 	.word	0x00000000
        /*00d0*/ 	.short	0x0002
        /*00d2*/ 	.short	0x0010
        /*00d4*/ 	.byte	0x00, 0xf5, 0x21, 0x00


	//----- nvinfo : EIATTR_KPARAM_INFO
	.align		4
.L_33:
        /*00d8*/ 	.byte	0x04, 0x17
        /*00da*/ 	.short	(.L_35 - .L_34)
.L_34:
        /*00dc*/ 	.word	0x00000000
        /*00e0*/ 	.short	0x0001
        /*00e2*/ 	.short	0x0008
        /*00e4*/ 	.byte	0x00, 0xf5, 0x21, 0x00


	//----- nvinfo : EIATTR_KPARAM_INFO
	.align		4
.L_35:
        /*00e8*/ 	.byte	0x04, 0x17
        /*00ea*/ 	.short	(.L_37 - .L_36)
.L_36:
        /*00ec*/ 	.word	0x00000000
        /*00f0*/ 	.short	0x0000
        /*00f2*/ 	.short	0x0000
        /*00f4*/ 	.byte	0x00, 0xf5, 0x21, 0x00


	//----- nvinfo : EIATTR_SPARSE_MMA_MASK
	.align		4
.L_37:
        /*00f8*/ 	.byte	0x03, 0x50
        /*00fa*/ 	.short	0x0000


	//----- nvinfo : EIATTR_MAXREG_COUNT
	.align		4
        /*00fc*/ 	.byte	0x03, 0x1b
        /*00fe*/ 	.short	0x00ff


	//----- nvinfo : EIATTR_MERCURY_ISA_VERSION
	.align		4
        /*0100*/ 	.byte	0x03, 0x5f
        /*0102*/ 	.short	0x0101


	//----- nvinfo : EIATTR_VRC_CTA_INIT_COUNT
	.align		4
        /*0104*/ 	.byte	0x02, 0x4a
	.zero		1
	.zero		1


	//----- nvinfo : EIATTR_EXIT_INSTR_OFFSETS
	.align		4
        /*0108*/ 	.byte	0x04, 0x1c
        /*010a*/ 	.short	(.L_39 - .L_38)


	//   ....[0]....
.L_38:
        /*010c*/ 	.word	0x00000090


	//   ....[1]....
        /*0110*/ 	.word	0x00000f30


	//----- nvinfo : EIATTR_CRS_STACK_SIZE
	.align		4
.L_39:
        /*0114*/ 	.byte	0x04, 0x1e
        /*0116*/ 	.short	(.L_41 - .L_40)
.L_40:
        /*0118*/ 	.word	0x00000000


	//----- nvinfo : EIATTR_CBANK_PARAM_SIZE
	.align		4
.L_41:
        /*011c*/ 	.byte	0x03, 0x19
        /*011e*/ 	.short	0x004c


	//----- nvinfo : EIATTR_PARAM_CBANK
	.align		4
        /*0120*/ 	.byte	0x04, 0x0a
        /*0122*/ 	.short	(.L_43 - .L_42)
	.align		4
.L_42:
        /*0124*/ 	.word	index@(.nv.constant0.conv2d_kernel)
        /*0128*/ 	.short	0x0380
        /*012a*/ 	.short	0x004c


	//----- nvinfo : EIATTR_SW_WAR
	.align		4
.L_43:
        /*012c*/ 	.byte	0x04, 0x36
        /*012e*/ 	.short	(.L_45 - .L_44)
.L_44:
        /*0130*/ 	.word	0x00000008
.L_45:


//--------------------- .nv.callgraph             --------------------------
	.section	.nv.callgraph,"",@"SHT_CUDA_CALLGRAPH"
	.align	4
	.sectionentsize	8
	.align		4
        /*0000*/ 	.word	0x00000000
	.align		4
        /*0004*/ 	.word	0xffffffff
	.align		4
        /*0008*/ 	.word	0x00000000
	.align		4
        /*000c*/ 	.word	0xfffffffe
	.align		4
        /*0010*/ 	.word	0x00000000
	.align		4
        /*0014*/ 	.word	0xfffffffd
	.align		4
        /*0018*/ 	.word	0x00000000
	.align		4
        /*001c*/ 	.word	0xfffffffc


//--------------------- .text.conv2d_kernel       --------------------------
	.section	.text.conv2d_kernel,"ax",@progbits
	.align	128
        .global         conv2d_kernel
        .type           conv2d_kernel,@function
        .size           conv2d_kernel,(.L_x_10 - conv2d_kernel)
        .other          conv2d_kernel,@"STO_CUDA_ENTRY STV_DEFAULT"
conv2d_kernel:
.text.conv2d_kernel:
[----:B------:R-:W-:Y:S01]  /*0000*/  LDC R1, c[0x0][0x37c] ;  /* 0x0000df00ff017b82 */ /* 0x000fe20000000800 */
[----:B------:R-:W0:Y:S07]  /*0010*/  S2R R5, SR_TID.X ;  /* 0x0000000000057919 */ /* 0x000e2e0000002100 */
[----:B------:R-:W1:Y:S01]  /*0020*/  LDC R4, c[0x0][0x3c0] ;  /* 0x0000f000ff047b82 */ /* 0x000e620000000800 */
[----:B------:R-:W0:Y:S01]  /*0030*/  LDCU UR4, c[0x0][0x360] ;  /* 0x00006c00ff0477ac */ /* 0x000e220008000800 */
[----:B------:R-:W0:Y:S01]  /*0040*/  S2R R0, SR_CTAID.Z ;  /* 0x0000000000007919 */ /* 0x000e220000002700 */
[----:B------:R-:W1:Y:S01]  /*0050*/  LDCU UR5, c[0x0][0x3bc] ;  /* 0x00007780ff0577ac */ /* 0x000e620008000800 */
[----:B0-----:R-:W-:-:S02]  /*0060*/  IMAD R5, R0, UR4, R5 ;  /* 0x0000000400057c24 */ /* 0x001fc4000f8e0205 */
[----:B-1----:R-:W-:-:S05]  /*0070*/  IMAD R0, R4, UR5, RZ ;  /* 0x0000000504007c24 */ /* 0x002fca000f8e02ff */
[----:B------:R-:W-:-:S13]  /*0080*/  ISETP.GE.AND P0, PT, R5, R0, PT ;  /* 0x000000000500720c */ /* 0x000fda0003f06270 */
[----:B------:R-:W-:Y:S05]  /*0090*/  @P0 EXIT ;  /* 0x000000000000094d */ /* 0x000fea0003800000 */
[----:B------:R-:W0:Y:S01]  /*00a0*/  S2R R0, SR_CTAID.Y ;  /* 0x0000000000007919 */ /* 0x000e220000002600 */
[----:B------:R-:W0:Y:S01]  /*00b0*/  LDC.64 R8, c[0x0][0x390] ;  /* 0x0000e400ff087b82 */ /* 0x000e220000000a00 */
[----:B------:R-:W1:Y:S01]  /*00c0*/  LDCU.64 UR12, c[0x0][0x358] ;  /* 0x00006b00ff0c77ac */ /* 0x000e620008000a00 */
[----:B------:R-:W-:Y:S01]  /*00d0*/  IABS R7, R4 ;  /* 0x0000000400077213 */ /* 0x000fe20000000000 */
[----:B------:R-:W2:Y:S01]  /*00e0*/  LDCU UR4, c[0x0][0x3a4] ;  /* 0x00007480ff0477ac */ /* 0x000ea20008000800 */
[----:B0-----:R-:W-:-:S06]  /*00f0*/  IMAD.WIDE.U32 R8, R0, 0x4, R8 ;  /* 0x0000000400087825 */ /* 0x001fcc00078e0008 */
[----:B-1----:R0:W5:Y:S01]  /*0100*/  LDG.E.CONSTANT R8, desc[UR12][R8.64] ;  /* 0x0000000c08087981 */ /* 0x002162000c1e9900 */
[----:B------:R-:W1:Y:S01]  /*0110*/  I2F.RP R6, R7 ;  /* 0x0000000700067306 */ /* 0x000e620000209400 */
[----:B------:R-:W3:Y:S01]  /*0120*/  S2UR UR10, SR_CTAID.X ;  /* 0x00000000000a79c3 */ /* 0x000ee20000002500 */
[----:B--2---:R-:W-:-:S06]  /*0130*/  UISETP.GE.AND UP0, UPT, UR4, 0x1, UPT ;  /* 0x000000010400788c */ /* 0x004fcc000bf06270 */
[----:B-1----:R-:W1:Y:S02]  /*0140*/  MUFU.RCP R6, R6 ;  /* 0x0000000600067308 */ /* 0x002e640000001000 */
[----:B-1----:R-:W-:-:S06]  /*0150*/  VIADD R2, R6, 0xffffffe ;  /* 0x0ffffffe06027836 */ /* 0x002fcc0000000000 */
[----:B------:R1:W2:Y:S02]  /*0160*/  F2I.FTZ.U32.TRUNC.NTZ R3, R2 ;  /* 0x0000000200037305 */ /* 0x0002a4000021f000 */
[----:B-1----:R-:W-:Y:S02]  /*0170*/  HFMA2 R2, -RZ, RZ, 0, 0 ;  /* 0x00000000ff027431 */ /* 0x002fe400000001ff */
[----:B--2---:R-:W-:-:S04]  /*0180*/  IMAD.MOV R10, RZ, RZ, -R3 ;  /* 0x000000ffff0a7224 */ /* 0x004fc800078e0a03 */
[----:B------:R-:W-:Y:S01]  /*0190*/  IMAD R11, R10, R7, RZ ;  /* 0x000000070a0b7224 */ /* 0x000fe200078e02ff */
[----:B------:R-:W-:-:S03]  /*01a0*/  IABS R10, R5 ;  /* 0x00000005000a7213 */ /* 0x000fc60000000000 */
[----:B------:R-:W-:Y:S01]  /*01b0*/  IMAD.HI.U32 R3, R3, R11, R2 ;  /* 0x0000000b03037227 */ /* 0x000fe200078e0002 */
[----:B------:R-:W-:-:S04]  /*01c0*/  LOP3.LUT R2, R5, R4, RZ, 0x3c, !PT ;  /* 0x0000000405027212 */ /* 0x000fc800078e3cff */
[----:B------:R-:W-:Y:S01]  /*01d0*/  ISETP.GE.AND P2, PT, R2, RZ, PT ;  /* 0x000000ff0200720c */ /* 0x000fe20003f46270 */
[----:B------:R-:W-:-:S04]  /*01e0*/  IMAD.HI.U32 R3, R3, R10, RZ ;  /* 0x0000000a03037227 */ /* 0x000fc800078e00ff */
[----:B------:R-:W-:-:S04]  /*01f0*/  IMAD.MOV R6, RZ, RZ, -R3 ;  /* 0x000000ffff067224 */ /* 0x000fc800078e0a03 */
[----:B------:R-:W-:-:S05]  /*0200*/  IMAD R6, R7, R6, R10 ;  /* 0x0000000607067224 */ /* 0x000fca00078e020a */
[----:B------:R-:W-:-:S13]  /*0210*/  ISETP.GT.U32.AND P1, PT, R7, R6, PT ;  /* 0x000000060700720c */ /* 0x000fda0003f24070 */
[----:B------:R-:W-:Y:S01]  /*0220*/  @!P1 IMAD.IADD R6, R6, 0x1, -R7 ;  /* 0x0000000106069824 */ /* 0x000fe200078e0a07 */
[----:B------:R-:W-:Y:S02]  /*0230*/  @!P1 IADD3 R3, PT, PT, R3, 0x1, RZ ;  /* 0x0000000103039810 */ /* 0x000fe40007ffe0ff */
[----:B------:R-:W-:Y:S02]  /*0240*/  ISETP.NE.AND P1, PT, R4, RZ, PT ;  /* 0x000000ff0400720c */ /* 0x000fe40003f25270 */
[----:B------:R-:W-:-:S13]  /*0250*/  ISETP.GE.U32.AND P0, PT, R6, R7, PT ;  /* 0x000000070600720c */ /* 0x000fda0003f06070 */
[----:B------:R-:W-:-:S04]  /*0260*/  @P0 VIADD R3, R3, 0x1 ;  /* 0x0000000103030836 */ /* 0x000fc80000000000 */
[----:B------:R-:W-:Y:S01]  /*0270*/  @!P2 IMAD.MOV R3, RZ, RZ, -R3 ;  /* 0x000000ffff03a224 */ /* 0x000fe200078e0a03 */
[----:B------:R-:W-:-:S04]  /*0280*/  @!P1 LOP3.LUT R3, RZ, R4, RZ, 0x33, !PT ;  /* 0x00000004ff039212 */ /* 0x000fc800078e33ff */
[----:B------:R-:W-:-:S05]  /*0290*/  IADD3 R2, PT, PT, -R3, RZ, RZ ;  /* 0x000000ff03027210 */ /* 0x000fca0007ffe1ff */
[----:B------:R-:W-:Y:S01]  /*02a0*/  IMAD R4, R4, R2, R5 ;  /* 0x0000000204047224 */ /* 0x000fe200078e0205 */
[----:B0--3--:R-:W-:Y:S06]  /*02b0*/  BRA.U !UP0, `(.L_x_0) ;  /* 0x0000000908f87547 */ /* 0x009fec000b800000 */
[----:B------:R-:W0:Y:S01]  /*02c0*/  LDCU UR4, c[0x0][0x3b4] ;  /* 0x00007680ff0477ac */ /* 0x000e220008000800 */
[----:B------:R-:W1:Y:S01]  /*02d0*/  LDC R5, c[0x0][0x3c8] ;  /* 0x0000f200ff057b82 */ /* 0x000e620000000800 */
[----:B------:R-:W0:Y:S01]  /*02e0*/  LDCU UR5, c[0x0][0x3b8] ;  /* 0x00007700ff0577ac */ /* 0x000e220008000800 */
[----:B------:R-:W1:Y:S01]  /*02f0*/  LDCU UR6, c[0x0][0x3c4] ;  /* 0x00007880ff0677ac */ /* 0x000e620008000800 */
[----:B0-----:R-:W-:-:S04]  /*0300*/  UISETP.LT.AND UP0, UPT, UR4, UR5, UPT ;  /* 0x000000050400728c */ /* 0x001fc8000bf01270 */
[----:B------:R-:W-:Y:S01]  /*0310*/  USEL UR4, UR4, UR5, UP0 ;  /* 0x0000000504047287 */ /* 0x000fe20008000000 */
[--C-:B-1----:R-:W-:Y:S02]  /*0320*/  IMAD R11, R3, UR6, -R5.reuse ;  /* 0x00000006030b7c24 */ /* 0x102fe4000f8e0a05 */
[----:B------:R-:W-:Y:S01]  /*0330*/  IMAD R5, R4, UR6, -R5 ;  /* 0x0000000604057c24 */ /* 0x000fe2000f8e0a05 */
[----:B------:R-:W-:-:S09]  /*0340*/  UISETP.GE.AND UP0, UPT, UR4, 0x1, UPT ;  /* 0x000000010400788c */ /* 0x000fd2000bf06270 */
[----:B------:R-:W-:Y:S05]  /*0350*/  BRA.U !UP0, `(.L_x_0) ;  /* 0x0000000908d07547 */ /* 0x000fea000b800000 */
[----:B------:R-:W-:Y:S01]  /*0360*/  IMAD.MOV.U32 R7, RZ, RZ, RZ ;  /* 0x000000ffff077224 */ /* 0x000fe200078e00ff */
[----:B------:R-:W-:Y:S02]  /*0370*/  ULOP3.LUT UR7, UR5, 0x7, URZ, 0xc0, !UPT ;  /* 0x0000000705077892 */ /* 0x000fe4000f8ec0ff */
[----:B------:R-:W-:Y:S02]  /*0380*/  ULOP3.LUT UR8, UR5, 0x3, URZ, 0xc0, !UPT ;  /* 0x0000000305087892 */ /* 0x000fe4000f8ec0ff */
[----:B------:R-:W-:-:S12]  /*0390*/  ULOP3.LUT UR5, UR5, 0x7ffffff8, URZ, 0xc0, !UPT ;  /* 0x7ffffff805057892 */ /* 0x000fd8000f8ec0ff */
.L_x_8:
[----:B------:R-:W0:Y:S01]  /*03a0*/  LDC R10, c[0x0][0x3a4] ;  /* 0x0000e900ff0a7b82 */ /* 0x000e220000000800 */
[----:B------:R-:W-:Y:S01]  /*03b0*/  UMOV UR4, URZ ;  /* 0x000000ff00047c82 */ /* 0x000fe20008000000 */
[--C-:B0-----:R-:W-:Y:S02]  /*03c0*/  IMAD R6, R10, UR10, R7.reuse ;  /* 0x0000000a0a067c24 */ /* 0x101fe4000f8e0207 */
[----:B------:R-:W-:Y:S02]  /*03d0*/  IMAD R2, R0, R10, R7 ;  /* 0x0000000a00027224 */ /* 0x000fe400078e0207 */
[----:B------:R-:W-:-:S05]  /*03e0*/  VIADD R7, R7, 0x1 ;  /* 0x0000000107077836 */ /* 0x000fca0000000000 */
[----:B------:R-:W-:-:S13]  /*03f0*/  ISETP.NE.AND P5, PT, R7, R10, PT ;  /* 0x0000000a0700720c */ /* 0x000fda0003fa5270 */
.L_x_7:
[----:B------:R-:W0:Y:S01]  /*0400*/  LDC R15, c[0x0][0x3b4] ;  /* 0x0000ed00ff0f7b82 */ /* 0x000e220000000800 */
[----:B------:R-:W1:Y:S01]  /*0410*/  LDCU UR6, c[0x0][0x3b8] ;  /* 0x00007700ff0677ac */ /* 0x000e620008000800 */
[----:B------:R-:W-:Y:S01]  /*0420*/  IADD3 R13, PT, PT, R11, UR4, RZ ;  /* 0x000000040b0d7c10 */ /* 0x000fe2000fffe0ff */
[----:B------:R-:W-:Y:S01]  /*0430*/  IMAD.MOV.U32 R16, RZ, RZ, RZ ;  /* 0x000000ffff107224 */ /* 0x000fe200078e00ff */
[----:B------:R-:W2:Y:S01]  /*0440*/  LDCU UR9, c[0x0][0x3a8] ;  /* 0x00007500ff0977ac */ /* 0x000ea20008000800 */
[----:B-1----:R-:W-:Y:S01]  /*0450*/  UISETP.GE.U32.AND UP0, UPT, UR6, 0x8, UPT ;  /* 0x000000080600788c */ /* 0x002fe2000bf06070 */
[C---:B--2---:R-:W-:Y:S01]  /*0460*/  ISETP.GE.AND P0, PT, R13.reuse, UR9, PT ;  /* 0x000000090d007c0c */ /* 0x044fe2000bf06270 */
[----:B0-----:R-:W-:Y:S01]  /*0470*/  IMAD R9, R2, R15, UR4 ;  /* 0x0000000402097e24 */ /* 0x001fe2000f8e020f */
[----:B------:R-:W-:Y:S01]  /*0480*/  UIADD3 UR4, UPT, UPT, UR4, 0x1, URZ ;  /* 0x0000000104047890 */ /* 0x000fe2000fffe0ff */
[----:B------:R-:W-:Y:S01]  /*0490*/  IMAD R10, R6, UR9, R13 ;  /* 0x00000009060a7c24 */ /* 0x000fe2000f8e020d */
[----:B------:R-:W-:-:S04]  /*04a0*/  ISETP.GT.AND P0, PT, R13, -0x1, !P0 ;  /* 0xffffffff0d00780c */ /* 0x000fc80004704270 */
[----:B------:R-:W-:Y:S01]  /*04b0*/  ISETP.NE.AND P6, PT, R15, UR4, PT ;  /* 0x000000040f007c0c */ /* 0x000fe2000bfc5270 */
[----:B------:R-:W-:-:S12]  /*04c0*/  BRA.U !UP0, `(.L_x_1) ;  /* 0x0000000508147547 */ /* 0x000fd8000b800000 */
[----:B------:R-:W-:Y:S01]  /*04d0*/  IMAD.MOV.U32 R16, RZ, RZ, RZ ;  /* 0x000000ffff107224 */ /* 0x000fe200078e00ff */
[----:B------:R-:W0:Y:S01]  /*04e0*/  LDCU UR9, c[0x0][0x3ac] ;  /* 0x00007580ff0977ac */ /* 0x000e220008000800 */
[----:B------:R-:W1:Y:S05]  /*04f0*/  LDCU UR6, c[0x0][0x3b8] ;  /* 0x00007700ff0677ac */ /* 0x000e6a0008000800 */
.L_x_2:
[----:B------:R-:W2:Y:S01]  /*0500*/  LDC.64 R14, c[0x0][0x380] ;  /* 0x0000e000ff0e7b82 */ /* 0x000ea20000000a00 */
[----:B------:R-:W-:Y:S01]  /*0510*/  IADD3 R17, PT, PT, R5, R16, RZ ;  /* 0x0000001005117210 */ /* 0x000fe20007ffe0ff */
[----:B-1----:R-:W-:-:S03]  /*0520*/  IMAD R21, R9, UR6, R16 ;  /* 0x0000000609157c24 */ /* 0x002fc6000f8e0210 */
[C---:B0-----:R-:W-:Y:S01]  /*0530*/  ISETP.GE.AND P3, PT, R17.reuse, UR9, PT ;  /* 0x0000000911007c0c */ /* 0x041fe2000bf66270 */
[C---:B------:R-:W-:Y:S02]  /*0540*/  VIADD R18, R17.reuse, 0x1 ;  /* 0x0000000111127836 */ /* 0x040fe40000000000 */
[----:B------:R-:W0:Y:S01]  /*0550*/  LDC.64 R12, c[0x0][0x388] ;  /* 0x0000e200ff0c7b82 */ /* 0x000e220000000a00 */
[C---:B------:R-:W-:Y:S01]  /*0560*/  VIADD R19, R17.reuse, 0x2 ;  /* 0x0000000211137836 */ /* 0x040fe20000000000 */
[----:B------:R-:W-:Y:S02]  /*0570*/  ISETP.GT.AND P3, PT, R17, -0x1, !P3 ;  /* 0xffffffff1100780c */ /* 0x000fe40005f64270 */
[----:B------:R-:W-:Y:S02]  /*0580*/  ISETP.GE.AND P4, PT, R18, UR9, PT ;  /* 0x0000000912007c0c */ /* 0x000fe4000bf86270 */
[----:B------:R-:W-:Y:S02]  /*0590*/  ISETP.GE.AND P2, PT, R19, UR9, PT ;  /* 0x0000000913007c0c */ /* 0x000fe4000bf46270 */
[----:B------:R-:W-:-:S02]  /*05a0*/  PLOP3.LUT P3, PT, P0, P3, PT, 0x80, 0x8 ;  /* 0x000000000008781c */ /* 0x000fc40000767070 */
[----:B------:R-:W-:Y:S02]  /*05b0*/  ISETP.GT.AND P4, PT, R18, -0x1, !P4 ;  /* 0xffffffff1200780c */ /* 0x000fe40006784270 */
[----:B------:R-:W-:Y:S01]  /*05c0*/  ISETP.GT.AND P2, PT, R19, -0x1, !P2 ;  /* 0xffffffff1300780c */ /* 0x000fe20005744270 */
[----:B------:R-:W-:Y:S01]  /*05d0*/  IMAD R19, R10, UR9, R17 ;  /* 0x000000090a137c24 */ /* 0x000fe2000f8e0211 */
[----:B------:R-:W-:Y:S02]  /*05e0*/  IADD3 R18, PT, PT, R17, 0x3, RZ ;  /* 0x0000000311127810 */ /* 0x000fe40007ffe0ff */
[----:B------:R-:W-:Y:S01]  /*05f0*/  PLOP3.LUT P4, PT, P0, P4, PT, 0x80, 0x8 ;  /* 0x000000000008781c */ /* 0x000fe20000789070 */
[----:B--2---:R-:W-:Y:S01]  /*0600*/  IMAD.WIDE R14, R19, 0x4, R14 ;  /* 0x00000004130e7825 */ /* 0x004fe200078e020e */
[----:B------:R-:W-:Y:S02]  /*0610*/  ISETP.GE.AND P1, PT, R18, UR9, PT ;  /* 0x0000000912007c0c */ /* 0x000fe4000bf26270 */
[----:B------:R-:W-:-:S02]  /*0620*/  PLOP3.LUT P2, PT, P0, P2, PT, 0x80, 0x8 ;  /* 0x000000000008781c */ /* 0x000fc40000745070 */
[----:B------:R-:W-:Y:S01]  /*0630*/  ISETP.GT.AND P1, PT, R18, -0x1, !P1 ;  /* 0xffffffff1200780c */ /* 0x000fe20004f24270 */
[----:B------:R-:W2:Y:S01]  /*0640*/  @P3 LDG.E.CONSTANT R19, desc[UR12][R14.64] ;  /* 0x0000000c0e133981 */ /* 0x000ea2000c1e9900 */
[----:B0-----:R-:W-:-:S05]  /*0650*/  IMAD.WIDE R12, R21, 0x4, R12 ;  /* 0x00000004150c7825 */ /* 0x001fca00078e020c */
[----:B------:R-:W2:Y:S01]  /*0660*/  @P3 LDG.E.CONSTANT R18, desc[UR12][R12.64] ;  /* 0x0000000c0c123981 */ /* 0x000ea2000c1e9900 */
[----:B------:R-:W-:-:S03]  /*0670*/  PLOP3.LUT P1, PT, P0, P1, PT, 0x80, 0x8 ;  /* 0x000000000008781c */ /* 0x000fc60000723070 */
[----:B------:R-:W3:Y:S04]  /*0680*/  @P4 LDG.E.CONSTANT R21, desc[UR12][R14.64+0x4] ;  /* 0x0000040c0e154981 */ /* 0x000ee8000c1e9900 */
[----:B------:R-:W3:Y:S04]  /*0690*/  @P4 LDG.E.CONSTANT R20, desc[UR12][R12.64+0x4] ;  /* 0x0000040c0c144981 */ /* 0x000ee8000c1e9900 */
[----:B------:R-:W4:Y:S04]  /*06a0*/  @P2 LDG.E.CONSTANT R23, desc[UR12][R14.64+0x8] ;  /* 0x0000080c0e172981 */ /* 0x000f28000c1e9900 */
[----:B------:R-:W4:Y:S04]  /*06b0*/  @P2 LDG.E.CONSTANT R22, desc[UR12][R12.64+0x8] ;  /* 0x0000080c0c162981 */ /* 0x000f28000c1e9900 */
[----:B------:R-:W4:Y:S04]  /*06c0*/  @P1 LDG.E.CONSTANT R25, desc[UR12][R14.64+0xc] ;  /* 0x00000c0c0e191981 */ /* 0x000f28000c1e9900 */
[----:B------:R-:W4:Y:S01]  /*06d0*/  @P1 LDG.E.CONSTANT R24, desc[UR12][R12.64+0xc] ;  /* 0x00000c0c0c181981 */ /* 0x000f22000c1e9900 */
[----:B--2--5:R-:W-:Y:S01]  /*06e0*/  @P3 FFMA R8, R19, R18, R8 ;  /* 0x0000001213083223 */ /* 0x024fe20000000008 */
[----:B------:R-:W-:-:S02]  /*06f0*/  VIADD R18, R17, 0x4 ;  /* 0x0000000411127836 */ /* 0x000fc40000000000 */
[----:B------:R-:W-:-:S03]  /*0700*/  VIADD R19, R17, 0x5 ;  /* 0x0000000511137836 */ /* 0x000fc60000000000 */
[----:B------:R-:W-:-:S04]  /*0710*/  ISETP.GE.AND P3, PT, R18, UR9, PT ;  /* 0x0000000912007c0c */ /* 0x000fc8000bf66270 */
[----:B------:R-:W-:Y:S01]  /*0720*/  ISETP.GT.AND P3, PT, R18, -0x1, !P3 ;  /* 0xffffffff1200780c */ /* 0x000fe20005f64270 */
[----:B---3--:R-:W-:Y:S01]  /*0730*/  @P4 FFMA R8, R21, R20, R8 ;  /* 0x0000001415084223 */ /* 0x008fe20000000008 */
[----:B------:R-:W-:Y:S02]  /*0740*/  IADD3 R20, PT, PT, R17, 0x6, RZ ;  /* 0x0000000611147810 */ /* 0x000fe40007ffe0ff */
[----:B------:R-:W-:Y:S02]  /*0750*/  ISETP.GE.AND P4, PT, R19, UR9, PT ;  /* 0x0000000913007c0c */ /* 0x000fe4000bf86270 */
[----:B------:R-:W-:Y:S01]  /*0760*/  PLOP3.LUT P3, PT, P0, P3, PT, 0x80, 0x8 ;  /* 0x000000000008781c */ /* 0x000fe20000767070 */
[----:B----4-:R-:W-:Y:S01]  /*0770*/  @P2 FFMA R8, R23, R22, R8 ;  /* 0x0000001617082223 */ /* 0x010fe20000000008 */
[----:B------:R-:W-:Y:S01]  /*0780*/  VIADD R17, R17, 0x7 ;  /* 0x0000000711117836 */ /* 0x000fe20000000000 */
[----:B------:R-:W-:Y:S02]  /*0790*/  ISETP.GE.AND P2, PT, R20, UR9, PT ;  /* 0x0000000914007c0c */ /* 0x000fe4000bf46270 */
[----:B------:R-:W-:-:S02]  /*07a0*/  ISETP.GT.AND P4, PT, R19, -0x1, !P4 ;  /* 0xffffffff1300780c */ /* 0x000fc40006784270 */
[----:B------:R-:W-:Y:S01]  /*07b0*/  ISETP.GT.AND P2, PT, R20, -0x1, !P2 ;  /* 0xffffffff1400780c */ /* 0x000fe20005744270 */
[----:B------:R-:W-:Y:S01]  /*07c0*/  @P1 FFMA R8, R25, R24, R8 ;  /* 0x0000001819081223 */ /* 0x000fe20000000008 */
[C---:B------:R-:W-:Y:S02]  /*07d0*/  ISETP.GE.AND P1, PT, R17.reuse, UR9, PT ;  /* 0x0000000911007c0c */ /* 0x040fe4000bf26270 */
[----:B------:R-:W-:Y:S02]  /*07e0*/  PLOP3.LUT P4, PT, P0, P4, PT, 0x80, 0x8 ;  /* 0x000000000008781c */ /* 0x000fe40000789070 */
[----:B------:R-:W-:Y:S01]  /*07f0*/  ISETP.GT.AND P1, PT, R17, -0x1, !P1 ;  /* 0xffffffff1100780c */ /* 0x000fe20004f24270 */
[----:B------:R-:W2:Y:S01]  /*0800*/  @P3 LDG.E.CONSTANT R18, desc[UR12][R12.64+0x10] ;  /* 0x0000100c0c123981 */ /* 0x000ea2000c1e9900 */
[----:B------:R-:W-:-:S03]  /*0810*/  PLOP3.LUT P2, PT, P0, P2, PT, 0x80, 0x8 ;  /* 0x000000000008781c */ /* 0x000fc60000745070 */
[----:B------:R-:W2:Y:S01]  /*0820*/  @P3 LDG.E.CONSTANT R17, desc[UR12][R14.64+0x10] ;  /* 0x0000100c0e113981 */ /* 0x000ea2000c1e9900 */
[----:B------:R-:W-:-:S05]  /*0830*/  PLOP3.LUT P1, PT, P0, P1, PT, 0x80, 0x8 ;  /* 0x000000000008781c */ /* 0x000fca0000723070 */
[----:B------:R-:W3:Y:S04]  /*0840*/  @P4 LDG.E.CONSTANT R19, desc[UR12][R14.64+0x14] ;  /* 0x0000140c0e134981 */ /* 0x000ee8000c1e9900 */
[----:B------:R-:W3:Y:S04]  /*0850*/  @P4 LDG.E.CONSTANT R20, desc[UR12][R12.64+0x14] ;  /* 0x0000140c0c144981 */ /* 0x000ee8000c1e9900 */
[----:B------:R-:W4:Y:S04]  /*0860*/  @P2 LDG.E.CONSTANT R21, desc[UR12][R14.64+0x18] ;  /* 0x0000180c0e152981 */ /* 0x000f28000c1e9900 */
[----:B------:R-:W4:Y:S04]  /*0870*/  @P2 LDG.E.CONSTANT R22, desc[UR12][R12.64+0x18] ;  /* 0x0000180c0c162981 */ /* 0x000f28000c1e9900 */
[----:B------:R-:W4:Y:S04]  /*0880*/  @P1 LDG.E.CONSTANT R23, desc[UR12][R14.64+0x1c] ;  /* 0x00001c0c0e171981 */ /* 0x000f28000c1e9900 */
[----:B------:R-:W4:Y:S01]  /*0890*/  @P1 LDG.E.CONSTANT R24, desc[UR12][R12.64+0x1c] ;  /* 0x00001c0c0c181981 */ /* 0x000f22000c1e9900 */
[----:B------:R-:W-:Y:S01]  /*08a0*/  IADD3 R16, PT, PT, R16, 0x8, RZ ;  /* 0x0000000810107810 */ /* 0x000fe20007ffe0ff */
[----:B--2---:R-:W-:-:S03]  /*08b0*/  @P3 FFMA R8, R17, R18, R8 ;  /* 0x0000001211083223 */ /* 0x004fc60000000008 */
[----:B------:R-:W-:Y:S01]  /*08c0*/  ISETP.NE.AND P3, PT, R16, UR5, PT ;  /* 0x0000000510007c0c */ /* 0x000fe2000bf65270 */
[----:B---3--:R-:W-:-:S04]  /*08d0*/  @P4 FFMA R8, R19, R20, R8 ;  /* 0x0000001413084223 */ /* 0x008fc80000000008 */
[----:B----4-:R-:W-:-:S04]  /*08e0*/  @P2 FFMA R8, R21, R22, R8 ;  /* 0x0000001615082223 */ /* 0x010fc80000000008 */
[----:B------:R-:W-:-:S04]  /*08f0*/  @P1 FFMA R8, R23, R24, R8 ;  /* 0x0000001817081223 */ /* 0x000fc80000000008 */
[----:B------:R-:W-:Y:S05]  /*0900*/  @P3 BRA `(.L_x_2) ;  /* 0xfffffff800fc3947 */ /* 0x000fea000383ffff */
[----:B------:R-:W-:-:S07]  /*0910*/  IMAD.U32 R16, RZ, RZ, UR5 ;  /* 0x00000005ff107e24 */ /* 0x000fce000f8e00ff */
.L_x_1:
[----:B------:R-:W-:-:S09]  /*0920*/  UISETP.NE.AND UP0, UPT, UR7, URZ, UPT ;  /* 0x000000ff0700728c */ /* 0x000fd2000bf05270 */
[----:B------:R-:W-:Y:S05]  /*0930*/  BRA.U !UP0, `(.L_x_3) ;  /* 0x0000000508507547 */ /* 0x000fea000b800000 */
[----:B------:R-:W-:Y:S02]  /*0940*/  UIADD3 UR9, UPT, UPT, UR7, -0x1, URZ ;  /* 0xffffffff07097890 */ /* 0x000fe4000fffe0ff */
[----:B------:R-:W-:Y:S02]  /*0950*/  UISETP.NE.AND UP1, UPT, UR8, URZ, UPT ;  /* 0x000000ff0800728c */ /* 0x000fe4000bf25270 */
[----:B------:R-:W-:-:S09]  /*0960*/  UISETP.GE.U32.AND UP0, UPT, UR9, 0x3, UPT ;  /* 0x000000030900788c */ /* 0x000fd2000bf06070 */
[----:B------:R-:W-:Y:S05]  /*0970*/  BRA.U !UP0, `(.L_x_4) ;  /* 0x0000000108907547 */ /* 0x000fea000b800000 */
[----:B------:R-:W0:Y:S01]  /*0980*/  LDCU UR9, c[0x0][0x3ac] ;  /* 0x00007580ff0977ac */ /* 0x000e220008000800 */
[----:B------:R-:W1:Y:S01]  /*0990*/  LDC.64 R14, c[0x0][0x380] ;  /* 0x0000e000ff0e7b82 */ /* 0x000e620000000a00 */
[----:B------:R-:W-:-:S04]  /*09a0*/  IADD3 R17, PT, PT, R5, R16, RZ ;  /* 0x0000001005117210 */ /* 0x000fc80007ffe0ff */
[C---:B------:R-:W-:Y:S01]  /*09b0*/  IADD3 R19, PT, PT, R17.reuse, 0x2, RZ ;  /* 0x0000000211137810 */ /* 0x040fe20007ffe0ff */
[C---:B------:R-:W-:Y:S02]  /*09c0*/  VIADD R18, R17.reuse, 0x1 ;  /* 0x0000000111127836 */ /* 0x040fe40000000000 */
[----:B------:R-:W2:Y:S01]  /*09d0*/  LDC.64 R12, c[0x0][0x388] ;  /* 0x0000e200ff0c7b82 */ /* 0x000ea20000000a00 */
[C---:B------:R-:W-:Y:S01]  /*09e0*/  VIADD R20, R17.reuse, 0x3 ;  /* 0x0000000311147836 */ /* 0x040fe20000000000 */
[C---:B0-----:R-:W-:Y:S02]  /*09f0*/  ISETP.GE.AND P1, PT, R17.reuse, UR9, PT ;  /* 0x0000000911007c0c */ /* 0x041fe4000bf26270 */
[----:B------:R-:W-:Y:S02]  /*0a00*/  ISETP.GE.AND P2, PT, R18, UR9, PT ;  /* 0x0000000912007c0c */ /* 0x000fe4000bf46270 */
[----:B------:R-:W-:Y:S01]  /*0a10*/  ISETP.GT.AND P1, PT, R17, -0x1, !P1 ;  /* 0xffffffff1100780c */ /* 0x000fe20004f24270 */
[----:B------:R-:W-:Y:S01]  /*0a20*/  IMAD R17, R10, UR9, R17 ;  /* 0x000000090a117c24 */ /* 0x000fe2000f8e0211 */
[----:B------:R-:W-:-:S02]  /*0a30*/  ISETP.GE.AND P3, PT, R19, UR9, PT ;  /* 0x0000000913007c0c */ /* 0x000fc4000bf66270 */
[----:B------:R-:W-:Y:S01]  /*0a40*/  ISETP.GT.AND P2, PT, R18, -0x1, !P2 ;  /* 0xffffffff1200780c */ /* 0x000fe20005744270 */
[----:B-1----:R-:W-:Y:S01]  /*0a50*/  IMAD.WIDE R14, R17, 0x4, R14 ;  /* 0x00000004110e7825 */ /* 0x002fe200078e020e */
[----:B------:R-:W-:Y:S02]  /*0a60*/  PLOP3.LUT P1, PT, P0, P1, PT, 0x80, 0x8 ;  /* 0x000000000008781c */ /* 0x000fe40000723070 */
[----:B------:R-:W-:Y:S01]  /*0a70*/  ISETP.GT.AND P3, PT, R19, -0x1, !P3 ;  /* 0xffffffff1300780c */ /* 0x000fe20005f64270 */
[----:B------:R-:W-:Y:S01]  /*0a80*/  IMAD R19, R9, UR6, R16 ;  /* 0x0000000609137c24 */ /* 0x000fe2000f8e0210 */
[C---:B------:R-:W-:Y:S02]  /*0a90*/  ISETP.GE.AND P4, PT, R20.reuse, UR9, PT ;  /* 0x0000000914007c0c */ /* 0x040fe4000bf86270 */
[----:B------:R-:W-:Y:S01]  /*0aa0*/  PLOP3.LUT P2, PT, P0, P2, PT, 0x80, 0x8 ;  /* 0x000000000008781c */ /* 0x000fe20000745070 */
[----:B--2---:R-:W-:Y:S01]  /*0ab0*/  IMAD.WIDE R12, R19, 0x4, R12 ;  /* 0x00000004130c7825 */ /* 0x004fe200078e020c */
[----:B------:R-:W-:-:S02]  /*0ac0*/  ISETP.GT.AND P4, PT, R20, -0x1, !P4 ;  /* 0xffffffff1400780c */ /* 0x000fc40006784270 */
[----:B------:R-:W-:Y:S02]  /*0ad0*/  PLOP3.LUT P3, PT, P0, P3, PT, 0x80, 0x8 ;  /* 0x000000000008781c */ /* 0x000fe40000767070 */
[----:B------:R-:W-:Y:S01]  /*0ae0*/  PLOP3.LUT P4, PT, P0, P4, PT, 0x80, 0x8 ;  /* 0x000000000008781c */ /* 0x000fe20000789070 */
[----:B------:R-:W2:Y:S04]  /*0af0*/  @P1 LDG.E.CONSTANT R17, desc[UR12][R14.64] ;  /* 0x0000000c0e111981 */ /* 0x000ea8000c1e9900 */
[----:B------:R-:W2:Y:S04]  /*0b00*/  @P1 LDG.E.CONSTANT R18, desc[UR12][R12.64] ;  /* 0x0000000c0c121981 */ /* 0x000ea8000c1e9900 */
[----:B------:R-:W3:Y:S04]  /*0b10*/  @P2 LDG.E.CONSTANT R19, desc[UR12][R14.64+0x4] ;  /* 0x0000040c0e132981 */ /* 0x000ee8000c1e9900 */
[----:B------:R-:W3:Y:S04]  /*0b20*/  @P2 LDG.E.CONSTANT R20, desc[UR12][R12.64+0x4] ;  /* 0x0000040c0c142981 */ /* 0x000ee8000c1e9900 */
[----:B------:R-:W4:Y:S04]  /*0b30*/  @P3 LDG.E.CONSTANT R21, desc[UR12][R14.64+0x8] ;  /* 0x0000080c0e153981 */ /* 0x000f28000c1e9900 */
[----:B------:R-:W4:Y:S04]  /*0b40*/  @P3 LDG.E.CONSTANT R22, desc[UR12][R12.64+0x8] ;  /* 0x0000080c0c163981 */ /* 0x000f28000c1e9900 */
[----:B------:R-:W4:Y:S04]  /*0b50*/  @P4 LDG.E.CONSTANT R23, desc[UR12][R14.64+0xc] ;  /* 0x00000c0c0e174981 */ /* 0x000f28000c1e9900 */
[----:B------:R-:W4:Y:S01]  /*0b60*/  @P4 LDG.E.CONSTANT R24, desc[UR12][R12.64+0xc] ;  /* 0x00000c0c0c184981 */ /* 0x000f22000c1e9900 */
[----:B------:R-:W-:Y:S01]  /*0b70*/  IADD3 R16, PT, PT, R16, 0x4, RZ ;  /* 0x0000000410107810 */ /* 0x000fe20007ffe0ff */
[----:B--2--5:R-:W-:-:S04]  /*0b80*/  @P1 FFMA R8, R17, R18, R8 ;  /* 0x0000001211081223 */ /* 0x024fc80000000008 */
[----:B---3--:R-:W-:-:S04]  /*0b90*/  @P2 FFMA R8, R19, R20, R8 ;  /* 0x0000001413082223 */ /* 0x008fc80000000008 */
[----:B----4-:R-:W-:-:S04]  /*0ba0*/  @P3 FFMA R8, R21, R22, R8 ;  /* 0x0000001615083223 */ /* 0x010fc80000000008 */
[----:B------:R-:W-:-:S07]  /*0bb0*/  @P4 FFMA R8, R23, R24, R8 ;  /* 0x0000001817084223 */ /* 0x000fce0000000008 */
.L_x_4:
[----:B------:R-:W-:Y:S05]  /*0bc0*/  BRA.U !UP1, `(.L_x_3) ;  /* 0x0000000109ac7547 */ /* 0x000fea000b800000 */
[----:B------:R-:W-:Y:S02]  /*0bd0*/  UISETP.NE.AND UP0, UPT, UR8, 0x1, UPT ;  /* 0x000000010800788c */ /* 0x000fe4000bf05270 */
[----:B------:R-:W-:-:S07]  /*0be0*/  ULOP3.LUT UP1, URZ, UR6, 0x1, URZ, 0xc0, !UPT ;  /* 0x0000000106ff7892 */ /* 0x000fce000f82c0ff */
[----:B------:R-:W-:Y:S05]  /*0bf0*/  BRA.U !UP0, `(.L_x_5) ;  /* 0x0000000108587547 */ /* 0x000fea000b800000 */
[----:B------:R-:W0:Y:S01]  /*0c00*/  LDCU UR9, c[0x0][0x3ac] ;  /* 0x00007580ff0977ac */ /* 0x000e220008000800 */
[----:B------:R-:W1:Y:S01]  /*0c10*/  LDC.64 R14, c[0x0][0x380] ;  /* 0x0000e000ff0e7b82 */ /* 0x000e620000000a00 */
[--C-:B------:R-:W-:Y:S02]  /*0c20*/  IMAD.IADD R17, R5, 0x1, R16.reuse ;  /* 0x0000000105117824 */ /* 0x100fe400078e0210 */
[----:B------:R-:W-:-:S03]  /*0c30*/  IMAD R19, R9, UR6, R16 ;  /* 0x0000000609137c24 */ /* 0x000fc6000f8e0210 */
[C---:B------:R-:W-:Y:S02]  /*0c40*/  IADD3 R18, PT, PT, R17.reuse, 0x1, RZ ;  /* 0x0000000111127810 */ /* 0x040fe40007ffe0ff */
[----:B------:R-:W2:Y:S01]  /*0c50*/  LDC.64 R12, c[0x0][0x388] ;  /* 0x0000e200ff0c7b82 */ /* 0x000ea20000000a00 */
[C---:B0-----:R-:W-:Y:S02]  /*0c60*/  ISETP.GE.AND P1, PT, R17.reuse, UR9, PT ;  /* 0x0000000911007c0c */ /* 0x041fe4000bf26270 */
[----:B------:R-:W-:Y:S02]  /*0c70*/  ISETP.GE.AND P2, PT, R18, UR9, PT ;  /* 0x0000000912007c0c */ /* 0x000fe4000bf46270 */
[----:B------:R-:W-:Y:S01]  /*0c80*/  ISETP.GT.AND P1, PT, R17, -0x1, !P1 ;  /* 0xffffffff1100780c */ /* 0x000fe20004f24270 */
[----:B------:R-:W-:Y:S01]  /*0c90*/  IMAD R17, R10, UR9, R17 ;  /* 0x000000090a117c24 */ /* 0x000fe2000f8e0211 */
[----:B------:R-:W-:Y:S02]  /*0ca0*/  ISETP.GT.AND P2, PT, R18, -0x1, !P2 ;  /* 0xffffffff1200780c */ /* 0x000fe40005744270 */
[----:B------:R-:W-:Y:S01]  /*0cb0*/  PLOP3.LUT P1, PT, P0, P1, PT, 0x80, 0x8 ;  /* 0x000000000008781c */ /* 0x000fe20000723070 */
[----:B-1----:R-:W-:Y:S01]  /*0cc0*/  IMAD.WIDE R14, R17, 0x4, R14 ;  /* 0x00000004110e7825 */ /* 0x002fe200078e020e */
[----:B------:R-:W-:-:S03]  /*0cd0*/  PLOP3.LUT P2, PT, P0, P2, PT, 0x80, 0x8 ;  /* 0x000000000008781c */ /* 0x000fc60000745070 */
[----:B--2---:R-:W-:-:S08]  /*0ce0*/  IMAD.WIDE R12, R19, 0x4, R12 ;  /* 0x00000004130c7825 */ /* 0x004fd000078e020c */
[----:B------:R-:W2:Y:S04]  /*0cf0*/  @P1 LDG.E.CONSTANT R17, desc[UR12][R14.64] ;  /* 0x0000000c0e111981 */ /* 0x000ea8000c1e9900 */
[----:B------:R-:W2:Y:S04]  /*0d00*/  @P1 LDG.E.CONSTANT R18, desc[UR12][R12.64] ;  /* 0x0000000c0c121981 */ /* 0x000ea8000c1e9900 */
[----:B------:R-:W3:Y:S04]  /*0d10*/  @P2 LDG.E.CONSTANT R19, desc[UR12][R14.64+0x4] ;  /* 0x0000040c0e132981 */ /* 0x000ee8000c1e9900 */
[----:B------:R-:W3:Y:S01]  /*0d20*/  @P2 LDG.E.CONSTANT R20, desc[UR12][R12.64+0x4] ;  /* 0x0000040c0c142981 */ /* 0x000ee2000c1e9900 */
[----:B------:R-:W-:-:S02]  /*0d30*/  VIADD R16, R16, 0x2 ;  /* 0x0000000210107836 */ /* 0x000fc40000000000 */
[----:B--2--5:R-:W-:-:S04]  /*0d40*/  @P1 FFMA R8, R17, R18, R8 ;  /* 0x0000001211081223 */ /* 0x024fc80000000008 */
[----:B---3--:R-:W-:-:S07]  /*0d50*/  @P2 FFMA R8, R19, R20, R8 ;  /* 0x0000001413082223 */ /* 0x008fce0000000008 */
.L_x_5:
[----:B------:R-:W-:Y:S05]  /*0d60*/  BRA.U !UP1, `(.L_x_3) ;  /* 0x0000000109447547 */ /* 0x000fea000b800000 */
[----:B------:R-:W0:Y:S01]  /*0d70*/  LDCU UR9, c[0x0][0x3ac] ;  /* 0x00007580ff0977ac */ /* 0x000e220008000800 */
[----:B------:R-:W-:Y:S01]  /*0d80*/  IADD3 R17, PT, PT, R5, R16, RZ ;  /* 0x0000001005117210 */ /* 0x000fe20007ffe0ff */
[----:B------:R-:W-:Y:S03]  /*0d90*/  BSSY.RECONVERGENT B0, `(.L_x_3) ;  /* 0x000000e000007945 */ /* 0x000fe60003800200 */
[----:B0-----:R-:W-:-:S04]  /*0da0*/  ISETP.GE.AND P1, PT, R17, UR9, PT ;  /* 0x0000000911007c0c */ /* 0x001fc8000bf26270 */
[----:B------:R-:W-:-:S04]  /*0db0*/  ISETP.GT.AND P1, PT, R17, -0x1, !P1 ;  /* 0xffffffff1100780c */ /* 0x000fc80004f24270 */
[----:B------:R-:W-:-:S13]  /*0dc0*/  PLOP3.LUT P1, PT, P0, P1, PT, 0x80, 0x8 ;  /* 0x000000000008781c */ /* 0x000fda0000723070 */
[----:B------:R-:W-:Y:S05]  /*0dd0*/  @!P1 BRA `(.L_x_6) ;  /* 0x0000000000249947 */ /* 0x000fea0003800000 */
[----:B------:R-:W0:Y:S01]  /*0de0*/  LDC.64 R14, c[0x0][0x380] ;  /* 0x0000e000ff0e7b82 */ /* 0x000e220000000a00 */
[----:B------:R-:W-:Y:S02]  /*0df0*/  IMAD R17, R10, UR9, R17 ;  /* 0x000000090a117c24 */ /* 0x000fe4000f8e0211 */
[----:B------:R-:W-:-:S05]  /*0e00*/  IMAD R9, R9, UR6, R16 ;  /* 0x0000000609097c24 */ /* 0x000fca000f8e0210 */
[----:B------:R-:W1:Y:S01]  /*0e10*/  LDC.64 R12, c[0x0][0x388] ;  /* 0x0000e200ff0c7b82 */ /* 0x000e620000000a00 */
[----:B0-----:R-:W-:-:S06]  /*0e20*/  IMAD.WIDE R14, R17, 0x4, R14 ;  /* 0x00000004110e7825 */ /* 0x001fcc00078e020e */
[----:B------:R-:W2:Y:S01]  /*0e30*/  LDG.E.CONSTANT R15, desc[UR12][R14.64] ;  /* 0x0000000c0e0f7981 */ /* 0x000ea2000c1e9900 */
[----:B-1----:R-:W-:-:S06]  /*0e40*/  IMAD.WIDE R12, R9, 0x4, R12 ;  /* 0x00000004090c7825 */ /* 0x002fcc00078e020c */
[----:B------:R-:W2:Y:S02]  /*0e50*/  LDG.E.CONSTANT R12, desc[UR12][R12.64] ;  /* 0x0000000c0c0c7981 */ /* 0x000ea4000c1e9900 */
[----:B--2--5:R-:W-:-:S07]  /*0e60*/  FFMA R8, R15, R12, R8 ;  /* 0x0000000c0f087223 */ /* 0x024fce0000000008 */
.L_x_6:
[----:B------:R-:W-:Y:S05]  /*0e70*/  BSYNC.RECONVERGENT B0 ;  /* 0x0000000000007941 */ /* 0x000fea0003800200 */
.L_x_3:
[----:B------:R-:W-:Y:S05]  /*0e80*/  @P6 BRA `(.L_x_7) ;  /* 0xfffffff4005c6947 */ /* 0x000fea000383ffff */
[----:B------:R-:W-:Y:S05]  /*0e90*/  @P5 BRA `(.L_x_8) ;  /* 0xfffffff400405947 */ /* 0x000fea000383ffff */
.L_x_0:
[----:B------:R-:W0:Y:S01]  /*0ea0*/  LDC R5, c[0x0][0x3b0] ;  /* 0x0000ec00ff057b82 */ /* 0x000e220000000800 */
[----:B------:R-:W1:Y:S01]  /*0eb0*/  LDCU UR4, c[0x0][0x3bc] ;  /* 0x00007780ff0477ac */ /* 0x000e620008000800 */
[----:B------:R-:W2:Y:S06]  /*0ec0*/  LDCU UR6, c[0x0][0x3c0] ;  /* 0x00007800ff0677ac */ /* 0x000eac0008000800 */
[----:B------:R-:W3:Y:S01]  /*0ed0*/  LDC.64 R6, c[0x0][0x398] ;  /* 0x0000e600ff067b82 */ /* 0x000ee20000000a00 */
[----:B0-----:R-:W-:-:S04]  /*0ee0*/  IMAD R0, R5, UR10, R0 ;  /* 0x0000000a05007c24 */ /* 0x001fc8000f8e0200 */
[----:B-1----:R-:W-:-:S04]  /*0ef0*/  IMAD R3, R0, UR4, R3 ;  /* 0x0000000400037c24 */ /* 0x002fc8000f8e0203 */
[----:B--2---:R-:W-:-:S04]  /*0f00*/  IMAD R3, R3, UR6, R4 ;  /* 0x0000000603037c24 */ /* 0x004fc8000f8e0204 */
[----:B---3--:R-:W-:-:S05]  /*0f10*/  IMAD.WIDE R2, R3, 0x4, R6 ;  /* 0x0000000403027825 */ /* 0x008fca00078e0206 */
[----:B-----5:R-:W-:Y:S01]  /*0f20*/  STG.E desc[UR12][R2.64], R8 ;  /* 0x0000000802007986 */ /* 0x020fe2000c10190c */
[----:B------:R-:W-:Y:S05]  /*0f30*/  EXIT ;  /* 0x000000000000794d */ /* 0x000fea0003800000 */
.L_x_9:
[----:B------:R-:W-:-:S00]  /*0f40*/  BRA `(.L_x_9) ;  /* 0xfffffffc00fc7947 */ /* 0x000fc0000383ffff */
[----:B------:R-:W-:-:S00]  /*0f50*/  NOP ;  /* 0x0000000000007918 */ /* 0x000fc00000000000 */
        /* <DEDUP_REMOVED lines=10> */
.L_x_10:


//--------------------- .nv.shared.reserved.0     --------------------------
	.section	.nv.shared.reserved.0,"aw",@nobits
	.weak		__nv_reservedSMEM_offset_0_alias
	.size		__nv_reservedSMEM_offset_0_alias, 0, 64
	.other		__nv_reservedSMEM_offset_0_alias,@"STO_CUDA_RESERVED_SHARED STV_DEFAULT"
__nv_reservedSMEM_offset_0_alias:
	.zero		0
	.zero		64


//--------------------- .nv.constant0.conv2d_kernel --------------------------
	.section	.nv.constant0.conv2d_kernel,"a",@progbits
	.sectionflags	@""
	.align	4
.nv.constant0.conv2d_kernel:
	.zero		972


//--------------------- SYMBOLS --------------------------

	.type		.nv.reservedSmem.offset0,@object
	.size		.nv.reservedSmem.offset0,0x4
